	.headerflags	@"EF_CUDA_TEXMODE_UNIFIED EF_CUDA_64BIT_ADDRESS EF_CUDA_ACCELERATORS EF_CUDA_SM90 EF_CUDA_VIRTUAL_SM(EF_CUDA_SM90)"
	.elftype	@"ET_EXEC"


//--------------------- .nv.info                  --------------------------
	.section	.nv.info,"",@"SHT_CUDA_INFO"
	.align	4


	//----- nvinfo : EIATTR_REGCOUNT
	.align		4
        /*0000*/ 	.byte	0x04, 0x2f
        /*0002*/ 	.short	(.L_1 - .L_0)
	.align		4
.L_0:
        /*0004*/ 	.word	index@(triton_poi_fused_add_4)
        /*0008*/ 	.word	0x0000000a


	//----- nvinfo : EIATTR_MIN_STACK_SIZE
	.align		4
.L_1:
        /*000c*/ 	.byte	0x04, 0x12
        /*000e*/ 	.short	(.L_3 - .L_2)
	.align		4
.L_2:
        /*0010*/ 	.word	index@(triton_poi_fused_add_4)
        /*0014*/ 	.word	0x00000000


	//----- nvinfo : EIATTR_FRAME_SIZE
	.align		4
.L_3:
        /*0018*/ 	.byte	0x04, 0x11
        /*001a*/ 	.short	(.L_5 - .L_4)
	.align		4
.L_4:
        /*001c*/ 	.word	index@(triton_poi_fused_add_4)
        /*0020*/ 	.word	0x00000000


	//----- nvinfo : EIATTR_MIN_STACK_SIZE
	.align		4
.L_5:
        /*0024*/ 	.byte	0x04, 0x12
        /*0026*/ 	.short	(.L_7 - .L_6)
	.align		4
.L_6:
        /*0028*/ 	.word	index@(triton_poi_fused_add_4)
        /*002c*/ 	.word	0x00000000
.L_7:


//--------------------- .nv.info.triton_poi_fused_add_4 --------------------------
	.section	.nv.info.triton_poi_fused_add_4,"",@"SHT_CUDA_INFO"
	.sectionflags	@""
	.align	4


	//----- nvinfo : EIATTR_CUDA_API_VERSION
	.align		4
        /*0000*/ 	.byte	0x04, 0x37
        /*0002*/ 	.short	(.L_9 - .L_8)
.L_8:
        /*0004*/ 	.word	0x0000007c


	//----- nvinfo : EIATTR_KPARAM_INFO
	.align		4
.L_9:
        /*0008*/ 	.byte	0x04, 0x17
        /*000a*/ 	.short	(.L_11 - .L_10)
.L_10:
        /*000c*/ 	.word	0x00000000
        /*0010*/ 	.short	0x0002
        /*0012*/ 	.short	0x0010
        /*0014*/ 	.byte	0x00, 0xf0, 0x11, 0x00


	//----- nvinfo : EIATTR_KPARAM_INFO
	.align		4
.L_11:
        /*0018*/ 	.byte	0x04, 0x17
        /*001a*/ 	.short	(.L_13 - .L_12)
.L_12:
        /*001c*/ 	.word	0x00000000
        /*0020*/ 	.short	0x0001
        /*0022*/ 	.short	0x0008
        /*0024*/ 	.byte	0x00, 0xf4, 0x21, 0x00


	//----- nvinfo : EIATTR_KPARAM_INFO
	.align		4
.L_13:
        /*0028*/ 	.byte	0x04, 0x17
        /*002a*/ 	.short	(.L_15 - .L_14)
.L_14:
        /*002c*/ 	.word	0x00000000
        /*0030*/ 	.short	0x0000
        /*0032*/ 	.short	0x0000
        /*0034*/ 	.byte	0x00, 0xf4, 0x21, 0x00


	//----- nvinfo : EIATTR_SPARSE_MMA_MASK
	.align		4
.L_15:
        /*0038*/ 	.byte	0x03, 0x50
        /*003a*/ 	.short	0x0000


	//----- nvinfo : EIATTR_MAXREG_COUNT
	.align		4
        /*003c*/ 	.byte	0x03, 0x1b
        /*003e*/ 	.short	0x00ff


	//----- nvinfo : EIATTR_EXIT_INSTR_OFFSETS
	.align		4
        /*0040*/ 	.byte	0x04, 0x1c
        /*0042*/ 	.short	(.L_17 - .L_16)


	//   ....[0]....
.L_16:
        /*0044*/ 	.word	0x00000100


	//   ....[1]....
        /*0048*/ 	.word	0x00000120


	//----- nvinfo : EIATTR_REQNTID
	.align		4
.L_17:
        /*004c*/ 	.byte	0x04, 0x10
        /*004e*/ 	.short	(.L_19 - .L_18)
.L_18:
        /*0050*/ 	.word	0x00000080
        /*0054*/ 	.word	0x00000001
        /*0058*/ 	.word	0x00000001


	//----- nvinfo : EIATTR_CBANK_PARAM_SIZE
	.align		4
.L_19:
        /*005c*/ 	.byte	0x03, 0x19
        /*005e*/ 	.short	0x0014


	//----- nvinfo : EIATTR_PARAM_CBANK
	.align		4
        /*0060*/ 	.byte	0x04, 0x0a
        /*0062*/ 	.short	(.L_21 - .L_20)
	.align		4
.L_20:
        /*0064*/ 	.word	index@(.nv.constant0.triton_poi_fused_add_4)
        /*0068*/ 	.short	0x0210
        /*006a*/ 	.short	0x0014


	//----- nvinfo : EIATTR_SW_WAR
	.align		4
.L_21:
        /*006c*/ 	.byte	0x04, 0x36
        /*006e*/ 	.short	(.L_23 - .L_22)
.L_22:
        /*0070*/ 	.word	0x00000008
.L_23:


//--------------------- .nv.callgraph             --------------------------
	.section	.nv.callgraph,"",@"SHT_CUDA_CALLGRAPH"
	.align	4
	.sectionentsize	8
	.align		4
        /*0000*/ 	.word	0x00000000
	.align		4
        /*0004*/ 	.word	0xffffffff
	.align		4
        /*0008*/ 	.word	0x00000000
	.align		4
        /*000c*/ 	.word	0xfffffffe
	.align		4
        /*0010*/ 	.word	0x00000000
	.align		4
        /*0014*/ 	.word	0xfffffffd
	.align		4
        /*0018*/ 	.word	0x00000000
	.align		4
        /*001c*/ 	.word	0xfffffffc


//--------------------- .text.triton_poi_fused_add_4 --------------------------
	.section	.text.triton_poi_fused_add_4,"ax",@progbits
	.align	128
        .global         triton_poi_fused_add_4
        .type           triton_poi_fused_add_4,@function
        .size           triton_poi_fused_add_4,(.L_x_1 - triton_poi_fused_add_4)
        .other          triton_poi_fused_add_4,@"STO_CUDA_ENTRY STV_DEFAULT"
triton_poi_fused_add_4:
.text.triton_poi_fused_add_4:
[----:B------:R-:W0:Y:S02]  /*0000*/  LDC R1, c[0x0][0x28] ;  /* 0x00000a00ff017b82 */ /* 0x000e240000000800 */
[----:B------:R-:W1:Y:S01]  /*0010*/  S2R R0, SR_TID.X ;  /* 0x0000000000007919 */ /* 0x000e620000002100 */
[----:B------:R-:W2:Y:S01]  /*0020*/  LDC.64 R4, c[0x0][0x218] ;  /* 0x00008600ff047b82 */ /* 0x000ea20000000a00 */
[----:B------:R-:W-:Y:S01]  /*0030*/  ULDC.64 UR4, c[0x0][0x208] ;  /* 0x0000820000047ab9 */ /* 0x000fe20000000a00 */
[----:B------:R-:W3:Y:S06]  /*0040*/  S2R R7, SR_CTAID.X ;  /* 0x0000000000077919 */ /* 0x000eec0000002500 */
[----:B------:R-:W4:Y:S01]  /*0050*/  LDC.64 R2, c[0x0][0x210] ;  /* 0x00008400ff027b82 */ /* 0x000f220000000a00 */
[----:B-1----:R-:W-:-:S04]  /*0060*/  LOP3.LUT R0, R0, 0x7f, RZ, 0xc0, !PT ;  /* 0x0000007f00007812 */ /* 0x002fc800078ec0ff */
[----:B---3--:R-:W-:Y:S02]  /*0070*/  LEA R7, R7, R0, 0x7 ;  /* 0x0000000007077211 */ /* 0x008fe400078e38ff */
[----:B------:R-:W-:Y:S02]  /*0080*/  MOV R0, RZ ;  /* 0x000000ff00007202 */ /* 0x000fe40000000f00 */
[C---:B------:R-:W-:Y:S01]  /*0090*/  ISETP.GE.AND P0, PT, R7.reuse, 0x800, PT ;  /* 0x000008000700780c */ /* 0x040fe20003f06270 */
[----:B--2---:R-:W-:-:S04]  /*00a0*/  IMAD.WIDE R4, R7, 0x4, R4 ;  /* 0x0000000407047825 */ /* 0x004fc800078e0204 */
[----:B----4-:R-:W-:Y:S01]  /*00b0*/  IMAD.WIDE R2, R7, 0x4, R2 ;  /* 0x0000000407027825 */ /* 0x010fe200078e0202 */
[----:B------:R-:W-:-:S07]  /*00c0*/  HFMA2.MMA R7, -RZ, RZ, 0, 0 ;  /* 0x00000000ff077435 */ /* 0x000fce00000001ff */
[----:B------:R-:W2:Y:S04]  /*00d0*/  @!P0 LDG.E R0, desc[UR4][R2.64] ;  /* 0x0000000402008981 */ /* 0x000ea8000c1e1900 */
[----:B------:R-:W2:Y:S02]  /*00e0*/  @!P0 LDG.E R7, desc[UR4][R4.64] ;  /* 0x0000000404078981 */ /* 0x000ea4000c1e1900 */
[----:B--2---:R-:W-:Y:S01]  /*00f0*/  FADD R7, R7, R0 ;  /* 0x0000000007077221 */ /* 0x004fe20000000000 */
[----:B------:R-:W-:Y:S06]  /*0100*/  @P0 EXIT ;  /* 0x000000000000094d */ /* 0x000fec0003800000 */
[----:B------:R-:W-:Y:S01]  /*0110*/  STG.E desc[UR4][R2.64], R7 ;  /* 0x0000000702007986 */ /* 0x000fe2000c101904 */
[----:B------:R-:W-:Y:S05]  /*0120*/  EXIT ;  /* 0x000000000000794d */ /* 0x000fea0003800000 */
.L_x_0:
[----:B------:R-:W-:-:S00]  /*0130*/  BRA `(.L_x_0) ;  /* 0xfffffffc00fc7947 */ /* 0x000fc0000383ffff */
[----:B------:R-:W-:-:S00]  /*0140*/  NOP ;  /* 0x0000000000007918 */ /* 0x000fc00000000000 */
        /* <DEDUP_REMOVED lines=11> */
.L_x_1:


//--------------------- .nv.constant0.triton_poi_fused_add_4 --------------------------
	.section	.nv.constant0.triton_poi_fused_add_4,"a",@progbits
	.sectionflags	@""
	.align	4
.nv.constant0.triton_poi_fused_add_4:
	.zero		548
